//
// Generated by NVIDIA NVVM Compiler
//
// Compiler Build ID: CL-36424714
// Cuda compilation tools, release 13.0, V13.0.88
// Based on NVVM 20.0.0
//

.version 9.0
.target sm_100
.address_size 64

	// .globl	_Z24SparseMatVecMulCooKernelPjS_PfjS0_S0_

.visible .entry _Z24SparseMatVecMulCooKernelPjS_PfjS0_S0_(
	.param .u64 .ptr .align 1 _Z24SparseMatVecMulCooKernelPjS_PfjS0_S0__param_0,
	.param .u64 .ptr .align 1 _Z24SparseMatVecMulCooKernelPjS_PfjS0_S0__param_1,
	.param .u64 .ptr .align 1 _Z24SparseMatVecMulCooKernelPjS_PfjS0_S0__param_2,
	.param .u32 _Z24SparseMatVecMulCooKernelPjS_PfjS0_S0__param_3,
	.param .u64 .ptr .align 1 _Z24SparseMatVecMulCooKernelPjS_PfjS0_S0__param_4,
	.param .u64 .ptr .align 1 _Z24SparseMatVecMulCooKernelPjS_PfjS0_S0__param_5
)
{
	.reg .pred 	%p<2>;
	.reg .b32 	%r<8>;
	.reg .b32 	%f<5>;
	.reg .b64 	%rd<19>;

	ld.param.u64 	%rd1, [_Z24SparseMatVecMulCooKernelPjS_PfjS0_S0__param_0];
	ld.param.u64 	%rd2, [_Z24SparseMatVecMulCooKernelPjS_PfjS0_S0__param_1];
	ld.param.u64 	%rd3, [_Z24SparseMatVecMulCooKernelPjS_PfjS0_S0__param_2];
	ld.param.u32 	%r2, [_Z24SparseMatVecMulCooKernelPjS_PfjS0_S0__param_3];
	ld.param.u64 	%rd4, [_Z24SparseMatVecMulCooKernelPjS_PfjS0_S0__param_4];
	ld.param.u64 	%rd5, [_Z24SparseMatVecMulCooKernelPjS_PfjS0_S0__param_5];
	mov.u32 	%r3, %ctaid.x;
	mov.u32 	%r4, %ntid.x;
	mov.u32 	%r5, %tid.x;
	mad.lo.s32 	%r1, %r3, %r4, %r5;
	setp.ge.u32 	%p1, %r1, %r2;
	@%p1 bra 	$L__BB0_2;
	cvta.to.global.u64 	%rd6, %rd1;
	cvta.to.global.u64 	%rd7, %rd2;
	cvta.to.global.u64 	%rd8, %rd3;
	cvta.to.global.u64 	%rd9, %rd4;
	cvta.to.global.u64 	%rd10, %rd5;
	mul.wide.u32 	%rd11, %r1, 4;
	add.s64 	%rd12, %rd6, %rd11;
	ld.global.u32 	%r6, [%rd12];
	add.s64 	%rd13, %rd7, %rd11;
	ld.global.u32 	%r7, [%rd13];
	add.s64 	%rd14, %rd8, %rd11;
	ld.global.f32 	%f1, [%rd14];
	mul.wide.u32 	%rd15, %r6, 4;
	add.s64 	%rd16, %rd10, %rd15;
	mul.wide.u32 	%rd17, %r7, 4;
	add.s64 	%rd18, %rd9, %rd17;
	ld.global.f32 	%f2, [%rd18];
	mul.f32 	%f3, %f1, %f2;
	atom.global.add.f32 	%f4, [%rd16], %f3;
$L__BB0_2:
	ret;

}


// ===== COMPILED SASS (sm_100) =====

	.target	sm_100

	.elftype	@"ET_EXEC"


//--------------------- .note.nv.tkinfo           --------------------------
	.section	.note.nv.tkinfo,"",@"SHT_NOTE"
	.sectionflags	@"SHF_NOTE_NV_TKINFO"
	.tkinfo
        /*0018*/ 	.word	0x00000002
        /*0030*/ 	.string	""
        /*0030*/ 	.string	"ptxas"
        /*0030*/ 	.string	"Cuda compilation tools, release 13.0, V13.0.88"
        /*0030*/ 	.string	"Build cuda_13.0.r13.0/compiler.36424714_0"
        /*0030*/ 	.string	"-arch sm_100 -m 64 "



//--------------------- .note.nv.cuinfo           --------------------------
	.section	.note.nv.cuinfo,"",@"SHT_NOTE"
	.sectionflags	@"SHF_NOTE_NV_CUINFO"
        /*0018*/ 	.short	0x0002
        /*001a*/ 	.short	0x0064
        /*001c*/ 	.short	0x0082
	.zero		2


//--------------------- .nv.info                  --------------------------
	.section	.nv.info,"",@"SHT_CUDA_INFO"
	.align	4


	//----- nvinfo : EIATTR_REGCOUNT
	.align		4
        /*0000*/ 	.byte	0x04, 0x2f
        /*0002*/ 	.short	(.L_1 - .L_0)
	.align		4
.L_0:
        /*0004*/ 	.word	index@(_Z24SparseMatVecMulCooKernelPjS_PfjS0_S0_)
        /*0008*/ 	.word	0x0000000e


	//----- nvinfo : EIATTR_FRAME_SIZE
	.align		4
.L_1:
        /*000c*/ 	.byte	0x04, 0x11
        /*000e*/ 	.short	(.L_3 - .L_2)
	.align		4
.L_2:
        /*0010*/ 	.word	index@(_Z24SparseMatVecMulCooKernelPjS_PfjS0_S0_)
        /*0014*/ 	.word	0x00000000


	//----- nvinfo : EIATTR_MIN_STACK_SIZE
	.align		4
.L_3:
        /*0018*/ 	.byte	0x04, 0x12
        /*001a*/ 	.short	(.L_5 - .L_4)
	.align		4
.L_4:
        /*001c*/ 	.word	index@(_Z24SparseMatVecMulCooKernelPjS_PfjS0_S0_)
        /*0020*/ 	.word	0x00000000
.L_5:


//--------------------- .nv.compat                --------------------------
	.section	.nv.compat,"",@"SHT_CUDA_COMPAT_INFO"
	.align	4
        /*0000*/ 	.byte	0x02, 0x09, 0x00, 0x00, 0x02, 0x02, 0x01, 0x00, 0x02, 0x05, 0x05, 0x00, 0x03, 0x07, 0x01, 0x01
        /*0010*/ 	.byte	0x02, 0x03, 0x00, 0x00, 0x02, 0x06, 0x01, 0x00, 0x04, 0x0b, 0x08, 0x00, 0x09, 0x00, 0x00, 0x00
        /*0020*/ 	.byte	0x00, 0x00, 0x00, 0x00


//--------------------- .nv.info._Z24SparseMatVecMulCooKernelPjS_PfjS0_S0_ --------------------------
	.section	.nv.info._Z24SparseMatVecMulCooKernelPjS_PfjS0_S0_,"",@"SHT_CUDA_INFO"
	.sectionflags	@""
	.align	4


	//----- nvinfo : EIATTR_CUDA_API_VERSION
	.align		4
        /*0000*/ 	.byte	0x04, 0x37
        /*0002*/ 	.short	(.L_7 - .L_6)
.L_6:
        /*0004*/ 	.word	0x00000082


	//----- nvinfo : EIATTR_KPARAM_INFO
	.align		4
.L_7:
        /*0008*/ 	.byte	0x04, 0x17
        /*000a*/ 	.short	(.L_9 - .L_8)
.L_8:
        /*000c*/ 	.word	0x00000000
        /*0010*/ 	.short	0x0005
        /*0012*/ 	.short	0x0028
        /*0014*/ 	.byte	0x00, 0xf5, 0x21, 0x00


	//----- nvinfo : EIATTR_KPARAM_INFO
	.align		4
.L_9:
        /*0018*/ 	.byte	0x04, 0x17
        /*001a*/ 	.short	(.L_11 - .L_10)
.L_10:
        /*001c*/ 	.word	0x00000000
        /*0020*/ 	.short	0x0004
        /*0022*/ 	.short	0x0020
        /*0024*/ 	.byte	0x00, 0xf5, 0x21, 0x00


	//----- nvinfo : EIATTR_KPARAM_INFO
	.align		4
.L_11:
        /*0028*/ 	.byte	0x04, 0x17
        /*002a*/ 	.short	(.L_13 - .L_12)
.L_12:
        /*002c*/ 	.word	0x00000000
        /*0030*/ 	.short	0x0003
        /*0032*/ 	.short	0x0018
        /*0034*/ 	.byte	0x00, 0xf0, 0x11, 0x00


	//----- nvinfo : EIATTR_KPARAM_INFO
	.align		4
.L_13:
        /*0038*/ 	.byte	0x04, 0x17
        /*003a*/ 	.short	(.L_15 - .L_14)
.L_14:
        /*003c*/ 	.word	0x00000000
        /*0040*/ 	.short	0x0002
        /*0042*/ 	.short	0x0010
        /*0044*/ 	.byte	0x00, 0xf5, 0x21, 0x00


	//----- nvinfo : EIATTR_KPARAM_INFO
	.align		4
.L_15:
        /*0048*/ 	.byte	0x04, 0x17
        /*004a*/ 	.short	(.L_17 - .L_16)
.L_16:
        /*004c*/ 	.word	0x00000000
        /*0050*/ 	.short	0x0001
        /*0052*/ 	.short	0x0008
        /*0054*/ 	.byte	0x00, 0xf5, 0x21, 0x00


	//----- nvinfo : EIATTR_KPARAM_INFO
	.align		4
.L_17:
        /*0058*/ 	.byte	0x04, 0x17
        /*005a*/ 	.short	(.L_19 - .L_18)
.L_18:
        /*005c*/ 	.word	0x00000000
        /*0060*/ 	.short	0x0000
        /*0062*/ 	.short	0x0000
        /*0064*/ 	.byte	0x00, 0xf5, 0x21, 0x00


	//----- nvinfo : EIATTR_SPARSE_MMA_MASK
	.align		4
.L_19:
        /*0068*/ 	.byte	0x03, 0x50
        /*006a*/ 	.short	0x0000


	//----- nvinfo : EIATTR_MAXREG_COUNT
	.align		4
        /*006c*/ 	.byte	0x03, 0x1b
        /*006e*/ 	.short	0x00ff


	//----- nvinfo : EIATTR_MERCURY_ISA_VERSION
	.align		4
        /*0070*/ 	.byte	0x03, 0x5f
        /*0072*/ 	.short	0x0101


	//----- nvinfo : EIATTR_VRC_CTA_INIT_COUNT
	.align		4
        /*0074*/ 	.byte	0x02, 0x4a
	.zero		1
	.zero		1


	//----- nvinfo : EIATTR_EXIT_INSTR_OFFSETS
	.align		4
        /*0078*/ 	.byte	0x04, 0x1c
        /*007a*/ 	.short	(.L_21 - .L_20)


	//   ....[0]....
.L_20:
        /*007c*/ 	.word	0x00000070


	//   ....[1]....
        /*0080*/ 	.word	0x00000190


	//----- nvinfo : EIATTR_CBANK_PARAM_SIZE
	.align		4
.L_21:
        /*0084*/ 	.byte	0x03, 0x19
        /*0086*/ 	.short	0x0030


	//----- nvinfo : EIATTR_PARAM_CBANK
	.align		4
        /*0088*/ 	.byte	0x04, 0x0a
        /*008a*/ 	.short	(.L_23 - .L_22)
	.align		4
.L_22:
        /*008c*/ 	.word	index@(.nv.constant0._Z24SparseMatVecMulCooKernelPjS_PfjS0_S0_)
        /*0090*/ 	.short	0x0380
        /*0092*/ 	.short	0x0030


	//----- nvinfo : EIATTR_SW_WAR
	.align		4
.L_23:
        /*0094*/ 	.byte	0x04, 0x36
        /*0096*/ 	.short	(.L_25 - .L_24)
.L_24:
        /*0098*/ 	.word	0x00000008
.L_25:


//--------------------- .nv.callgraph             --------------------------
	.section	.nv.callgraph,"",@"SHT_CUDA_CALLGRAPH"
	.align	4
	.sectionentsize	8
	.align		4
        /*0000*/ 	.word	0x00000000
	.align		4
        /*0004*/ 	.word	0xffffffff
	.align		4
        /*0008*/ 	.word	0x00000000
	.align		4
        /*000c*/ 	.word	0xfffffffe
	.align		4
        /*0010*/ 	.word	0x00000000
	.align		4
        /*0014*/ 	.word	0xfffffffd
	.align		4
        /*0018*/ 	.word	0x00000000
	.align		4
        /*001c*/ 	.word	0xfffffffc


//--------------------- .text._Z24SparseMatVecMulCooKernelPjS_PfjS0_S0_ --------------------------
	.section	.text._Z24SparseMatVecMulCooKernelPjS_PfjS0_S0_,"ax",@progbits
	.align	128
        .global         _Z24SparseMatVecMulCooKernelPjS_PfjS0_S0_
        .type           _Z24SparseMatVecMulCooKernelPjS_PfjS0_S0_,@function
        .size           _Z24SparseMatVecMulCooKernelPjS_PfjS0_S0_,(.L_x_1 - _Z24SparseMatVecMulCooKernelPjS_PfjS0_S0_)
        .other          _Z24SparseMatVecMulCooKernelPjS_PfjS0_S0_,@"STO_CUDA_ENTRY STV_DEFAULT"
_Z24SparseMatVecMulCooKernelPjS_PfjS0_S0_:
.text._Z24SparseMatVecMulCooKernelPjS_PfjS0_S0_:
[----:B------:R-:W-:Y:S01]  /*0000*/  LDC R1, c[0x0][0x37c] ;  /* 0x0000df00ff017b82 */ /* 0x000fe20000000800 */
[----:B------:R-:W0:Y:S07]  /*0010*/  S2R R0, SR_TID.X ;  /* 0x0000000000007919 */ /* 0x000e2e0000002100 */
[----:B------:R-:W0:Y:S01]  /*0020*/  S2UR UR4, SR_CTAID.X ;  /* 0x00000000000479c3 */ /* 0x000e220000002500 */
[----:B------:R-:W1:Y:S07]  /*0030*/  LDCU UR5, c[0x0][0x398] ;  /* 0x00007300ff0577ac */ /* 0x000e6e0008000800 */
[----:B------:R-:W0:Y:S02]  /*0040*/  LDC R11, c[0x0][0x360] ;  /* 0x0000d800ff0b7b82 */ /* 0x000e240000000800 */
[----:B0-----:R-:W-:-:S05]  /*0050*/  IMAD R11, R11, UR4, R0 ;  /* 0x000000040b0b7c24 */ /* 0x001fca000f8e0200 */
[----:B-1----:R-:W-:-:S13]  /*0060*/  ISETP.GE.U32.AND P0, PT, R11, UR5, PT ;  /* 0x000000050b007c0c */ /* 0x002fda000bf06070 */
[----:B------:R-:W-:Y:S05]  /*0070*/  @P0 EXIT ;  /* 0x000000000000094d */ /* 0x000fea0003800000 */
[----:B------:R-:W0:Y:S01]  /*0080*/  LDC.64 R4, c[0x0][0x388] ;  /* 0x0000e200ff047b82 */ /* 0x000e220000000a00 */
[----:B------:R-:W1:Y:S07]  /*0090*/  LDCU.64 UR4, c[0x0][0x358] ;  /* 0x00006b00ff0477ac */ /* 0x000e6e0008000a00 */
[----:B------:R-:W2:Y:S08]  /*00a0*/  LDC.64 R2, c[0x0][0x380] ;  /* 0x0000e000ff027b82 */ /* 0x000eb00000000a00 */
[----:B------:R-:W3:Y:S01]  /*00b0*/  LDC.64 R6, c[0x0][0x390] ;  /* 0x0000e400ff067b82 */ /* 0x000ee20000000a00 */
[----:B0-----:R-:W-:-:S07]  /*00c0*/  IMAD.WIDE.U32 R4, R11, 0x4, R4 ;  /* 0x000000040b047825 */ /* 0x001fce00078e0004 */
[----:B------:R-:W0:Y:S01]  /*00d0*/  LDC.64 R8, c[0x0][0x3a0] ;  /* 0x0000e800ff087b82 */ /* 0x000e220000000a00 */
[----:B-1----:R-:W0:Y:S01]  /*00e0*/  LDG.E R5, desc[UR4][R4.64] ;  /* 0x0000000404057981 */ /* 0x002e22000c1e1900 */
[----:B--2---:R-:W-:-:S06]  /*00f0*/  IMAD.WIDE.U32 R2, R11, 0x4, R2 ;  /* 0x000000040b027825 */ /* 0x004fcc00078e0002 */
[----:B------:R-:W2:Y:S01]  /*0100*/  LDG.E R3, desc[UR4][R2.64] ;  /* 0x0000000402037981 */ /* 0x000ea2000c1e1900 */
[----:B---3--:R-:W-:Y:S02]  /*0110*/  IMAD.WIDE.U32 R6, R11, 0x4, R6 ;  /* 0x000000040b067825 */ /* 0x008fe400078e0006 */
[----:B------:R-:W2:Y:S04]  /*0120*/  LDC.64 R10, c[0x0][0x3a8] ;  /* 0x0000ea00ff0a7b82 */ /* 0x000ea80000000a00 */
[----:B------:R-:W3:Y:S01]  /*0130*/  LDG.E R6, desc[UR4][R6.64] ;  /* 0x0000000406067981 */ /* 0x000ee2000c1e1900 */
[----:B0-----:R-:W-:-:S06]  /*0140*/  IMAD.WIDE.U32 R8, R5, 0x4, R8 ;  /* 0x0000000405087825 */ /* 0x001fcc00078e0008 */
[----:B------:R-:W3:Y:S01]  /*0150*/  LDG.E R9, desc[UR4][R8.64] ;  /* 0x0000000408097981 */ /* 0x000ee2000c1e1900 */
[----:B--2---:R-:W-:-:S04]  /*0160*/  IMAD.WIDE.U32 R4, R3, 0x4, R10 ;  /* 0x0000000403047825 */ /* 0x004fc800078e000a */
[----:B---3--:R-:W-:-:S05]  /*0170*/  FMUL R11, R6, R9 ;  /* 0x00000009060b7220 */ /* 0x008fca0000400000 */
[----:B------:R-:W-:Y:S01]  /*0180*/  REDG.E.ADD.F32.FTZ.RN.STRONG.GPU desc[UR4][R4.64], R11 ;  /* 0x0000000b040079a6 */ /* 0x000fe2000c12f304 */
[----:B------:R-:W-:Y:S05]  /*0190*/  EXIT ;  /* 0x000000000000794d */ /* 0x000fea0003800000 */
.L_x_0:
[----:B------:R-:W-:-:S00]  /*01a0*/  BRA `(.L_x_0) ;  /* 0xfffffffc00fc7947 */ /* 0x000fc0000383ffff */
[----:B------:R-:W-:-:S00]  /*01b0*/  NOP ;  /* 0x0000000000007918 */ /* 0x000fc00000000000 */
        /* <DEDUP_REMOVED lines=12> */
.L_x_1:


//--------------------- .nv.shared.reserved.0     --------------------------
	.section	.nv.shared.reserved.0,"aw",@nobits
	.weak		__nv_reservedSMEM_offset_0_alias
	.size		__nv_reservedSMEM_offset_0_alias, 0, 64
	.other		__nv_reservedSMEM_offset_0_alias,@"STO_CUDA_RESERVED_SHARED STV_DEFAULT"
__nv_reservedSMEM_offset_0_alias:
	.zero		0
	.zero		64


//--------------------- .nv.constant0._Z24SparseMatVecMulCooKernelPjS_PfjS0_S0_ --------------------------
	.section	.nv.constant0._Z24SparseMatVecMulCooKernelPjS_PfjS0_S0_,"a",@progbits
	.sectionflags	@""
	.align	4
.nv.constant0._Z24SparseMatVecMulCooKernelPjS_PfjS0_S0_:
	.zero		944


//--------------------- SYMBOLS --------------------------

	.type		.nv.reservedSmem.offset0,@object
	.size		.nv.reservedSmem.offset0,0x4
